//
// Generated by NVIDIA NVVM Compiler
//
// Compiler Build ID: CL-36424714
// Cuda compilation tools, release 13.0, V13.0.88
// Based on NVVM 20.0.0
//

.version 9.0
.target sm_100
.address_size 64

	// .globl	_Z18count_equal_kernelPKiPiii
.extern .shared .align 16 .b8 sdata[];

.visible .entry _Z18count_equal_kernelPKiPiii(
	.param .u64 .ptr .align 1 _Z18count_equal_kernelPKiPiii_param_0,
	.param .u64 .ptr .align 1 _Z18count_equal_kernelPKiPiii_param_1,
	.param .u32 _Z18count_equal_kernelPKiPiii_param_2,
	.param .u32 _Z18count_equal_kernelPKiPiii_param_3
)
{
	.reg .pred 	%p<16>;
	.reg .b32 	%r<78>;
	.reg .b64 	%rd<13>;

	ld.param.u64 	%rd3, [_Z18count_equal_kernelPKiPiii_param_0];
	ld.param.u64 	%rd2, [_Z18count_equal_kernelPKiPiii_param_1];
	ld.param.u32 	%r29, [_Z18count_equal_kernelPKiPiii_param_2];
	ld.param.u32 	%r30, [_Z18count_equal_kernelPKiPiii_param_3];
	cvta.to.global.u64 	%rd1, %rd3;
	mov.u32 	%r1, %tid.x;
	mov.u32 	%r32, %ctaid.x;
	mov.u32 	%r77, %ntid.x;
	mad.lo.s32 	%r72, %r32, %r77, %r1;
	mov.u32 	%r33, %nctaid.x;
	mul.lo.s32 	%r4, %r33, %r77;
	setp.ge.s32 	%p1, %r72, %r29;
	mov.b32 	%r76, 0;
	@%p1 bra 	$L__BB0_7;
	add.s32 	%r36, %r72, %r4;
	max.s32 	%r37, %r29, %r36;
	setp.lt.s32 	%p2, %r36, %r29;
	selp.u32 	%r38, 1, 0, %p2;
	add.s32 	%r39, %r36, %r38;
	sub.s32 	%r40, %r37, %r39;
	div.u32 	%r41, %r40, %r4;
	add.s32 	%r42, %r41, %r38;
	add.s32 	%r5, %r42, 1;
	and.b32  	%r6, %r5, 3;
	setp.lt.u32 	%p3, %r42, 3;
	mov.b32 	%r76, 0;
	@%p3 bra 	$L__BB0_4;
	and.b32  	%r44, %r5, -4;
	shl.b32 	%r7, %r4, 2;
	neg.s32 	%r67, %r44;
	mov.b32 	%r76, 0;
	mul.wide.s32 	%rd6, %r4, 4;
$L__BB0_3:
	mul.wide.s32 	%rd4, %r72, 4;
	add.s64 	%rd5, %rd1, %rd4;
	ld.global.u32 	%r45, [%rd5];
	setp.eq.s32 	%p4, %r45, %r30;
	selp.u32 	%r46, 1, 0, %p4;
	add.s32 	%r47, %r76, %r46;
	add.s64 	%rd7, %rd5, %rd6;
	ld.global.u32 	%r48, [%rd7];
	setp.eq.s32 	%p5, %r48, %r30;
	selp.u32 	%r49, 1, 0, %p5;
	add.s32 	%r50, %r47, %r49;
	add.s64 	%rd8, %rd7, %rd6;
	ld.global.u32 	%r51, [%rd8];
	setp.eq.s32 	%p6, %r51, %r30;
	selp.u32 	%r52, 1, 0, %p6;
	add.s32 	%r53, %r50, %r52;
	add.s64 	%rd9, %rd8, %rd6;
	ld.global.u32 	%r54, [%rd9];
	setp.eq.s32 	%p7, %r54, %r30;
	selp.u32 	%r55, 1, 0, %p7;
	add.s32 	%r76, %r53, %r55;
	add.s32 	%r72, %r72, %r7;
	add.s32 	%r67, %r67, 4;
	setp.ne.s32 	%p8, %r67, 0;
	@%p8 bra 	$L__BB0_3;
$L__BB0_4:
	setp.eq.s32 	%p9, %r6, 0;
	@%p9 bra 	$L__BB0_7;
	neg.s32 	%r73, %r6;
$L__BB0_6:
	.pragma "nounroll";
	mul.wide.s32 	%rd10, %r72, 4;
	add.s64 	%rd11, %rd1, %rd10;
	ld.global.u32 	%r56, [%rd11];
	setp.eq.s32 	%p10, %r56, %r30;
	selp.u32 	%r57, 1, 0, %p10;
	add.s32 	%r76, %r76, %r57;
	add.s32 	%r72, %r72, %r4;
	add.s32 	%r73, %r73, 1;
	setp.ne.s32 	%p11, %r73, 0;
	@%p11 bra 	$L__BB0_6;
$L__BB0_7:
	shl.b32 	%r58, %r1, 2;
	mov.u32 	%r59, sdata;
	add.s32 	%r26, %r59, %r58;
	st.shared.u32 	[%r26], %r76;
	bar.sync 	0;
	setp.lt.u32 	%p12, %r77, 2;
	@%p12 bra 	$L__BB0_11;
$L__BB0_8:
	shr.u32 	%r28, %r77, 1;
	setp.ge.u32 	%p13, %r1, %r28;
	@%p13 bra 	$L__BB0_10;
	shl.b32 	%r60, %r28, 2;
	add.s32 	%r61, %r26, %r60;
	ld.shared.u32 	%r62, [%r61];
	ld.shared.u32 	%r63, [%r26];
	add.s32 	%r64, %r63, %r62;
	st.shared.u32 	[%r26], %r64;
$L__BB0_10:
	bar.sync 	0;
	setp.gt.u32 	%p14, %r77, 3;
	mov.u32 	%r77, %r28;
	@%p14 bra 	$L__BB0_8;
$L__BB0_11:
	setp.ne.s32 	%p15, %r1, 0;
	@%p15 bra 	$L__BB0_13;
	ld.shared.u32 	%r65, [sdata];
	cvta.to.global.u64 	%rd12, %rd2;
	atom.global.add.u32 	%r66, [%rd12], %r65;
$L__BB0_13:
	ret;

}


// ===== COMPILED SASS (sm_100) =====

	.target	sm_100

	.elftype	@"ET_EXEC"


//--------------------- .note.nv.tkinfo           --------------------------
	.section	.note.nv.tkinfo,"",@"SHT_NOTE"
	.sectionflags	@"SHF_NOTE_NV_TKINFO"
	.tkinfo
        /*0018*/ 	.word	0x00000002
        /*0030*/ 	.string	""
        /*0030*/ 	.string	"ptxas"
        /*0030*/ 	.string	"Cuda compilation tools, release 13.0, V13.0.88"
        /*0030*/ 	.string	"Build cuda_13.0.r13.0/compiler.36424714_0"
        /*0030*/ 	.string	"-arch sm_100 -m 64 "



//--------------------- .note.nv.cuinfo           --------------------------
	.section	.note.nv.cuinfo,"",@"SHT_NOTE"
	.sectionflags	@"SHF_NOTE_NV_CUINFO"
        /*0018*/ 	.short	0x0002
        /*001a*/ 	.short	0x0064
        /*001c*/ 	.short	0x0082
	.zero		2


//--------------------- .nv.info                  --------------------------
	.section	.nv.info,"",@"SHT_CUDA_INFO"
	.align	4


	//----- nvinfo : EIATTR_REGCOUNT
	.align		4
        /*0000*/ 	.byte	0x04, 0x2f
        /*0002*/ 	.short	(.L_1 - .L_0)
	.align		4
.L_0:
        /*0004*/ 	.word	index@(_Z18count_equal_kernelPKiPiii)
        /*0008*/ 	.word	0x00000020


	//----- nvinfo : EIATTR_FRAME_SIZE
	.align		4
.L_1:
        /*000c*/ 	.byte	0x04, 0x11
        /*000e*/ 	.short	(.L_3 - .L_2)
	.align		4
.L_2:
        /*0010*/ 	.word	index@(_Z18count_equal_kernelPKiPiii)
        /*0014*/ 	.word	0x00000000


	//----- nvinfo : EIATTR_MIN_STACK_SIZE
	.align		4
.L_3:
        /*0018*/ 	.byte	0x04, 0x12
        /*001a*/ 	.short	(.L_5 - .L_4)
	.align		4
.L_4:
        /*001c*/ 	.word	index@(_Z18count_equal_kernelPKiPiii)
        /*0020*/ 	.word	0x00000000
.L_5:


//--------------------- .nv.compat                --------------------------
	.section	.nv.compat,"",@"SHT_CUDA_COMPAT_INFO"
	.align	4
        /*0000*/ 	.byte	0x02, 0x09, 0x00, 0x00, 0x02, 0x02, 0x01, 0x00, 0x02, 0x05, 0x05, 0x00, 0x03, 0x07, 0x01, 0x01
        /*0010*/ 	.byte	0x02, 0x03, 0x00, 0x00, 0x02, 0x06, 0x01, 0x00, 0x04, 0x0b, 0x08, 0x00, 0x09, 0x00, 0x00, 0x00
        /*0020*/ 	.byte	0x00, 0x00, 0x00, 0x00


//--------------------- .nv.info._Z18count_equal_kernelPKiPiii --------------------------
	.section	.nv.info._Z18count_equal_kernelPKiPiii,"",@"SHT_CUDA_INFO"
	.sectionflags	@""
	.align	4


	//----- nvinfo : EIATTR_CUDA_API_VERSION
	.align		4
        /*0000*/ 	.byte	0x04, 0x37
        /*0002*/ 	.short	(.L_7 - .L_6)
.L_6:
        /*0004*/ 	.word	0x00000082


	//----- nvinfo : EIATTR_KPARAM_INFO
	.align		4
.L_7:
        /*0008*/ 	.byte	0x04, 0x17
        /*000a*/ 	.short	(.L_9 - .L_8)
.L_8:
        /*000c*/ 	.word	0x00000000
        /*0010*/ 	.short	0x0003
        /*0012*/ 	.short	0x0014
        /*0014*/ 	.byte	0x00, 0xf0, 0x11, 0x00


	//----- nvinfo : EIATTR_KPARAM_INFO
	.align		4
.L_9:
        /*0018*/ 	.byte	0x04, 0x17
        /*001a*/ 	.short	(.L_11 - .L_10)
.L_10:
        /*001c*/ 	.word	0x00000000
        /*0020*/ 	.short	0x0002
        /*0022*/ 	.short	0x0010
        /*0024*/ 	.byte	0x00, 0xf0, 0x11, 0x00


	//----- nvinfo : EIATTR_KPARAM_INFO
	.align		4
.L_11:
        /*0028*/ 	.byte	0x04, 0x17
        /*002a*/ 	.short	(.L_13 - .L_12)
.L_12:
        /*002c*/ 	.word	0x00000000
        /*0030*/ 	.short	0x0001
        /*0032*/ 	.short	0x0008
        /*0034*/ 	.byte	0x00, 0xf5, 0x21, 0x00


	//----- nvinfo : EIATTR_KPARAM_INFO
	.align		4
.L_13:
        /*0038*/ 	.byte	0x04, 0x17
        /*003a*/ 	.short	(.L_15 - .L_14)
.L_14:
        /*003c*/ 	.word	0x00000000
        /*0040*/ 	.short	0x0000
        /*0042*/ 	.short	0x0000
        /*0044*/ 	.byte	0x00, 0xf5, 0x21, 0x00


	//----- nvinfo : EIATTR_SPARSE_MMA_MASK
	.align		4
.L_15:
        /*0048*/ 	.byte	0x03, 0x50
        /*004a*/ 	.short	0x0000


	//----- nvinfo : EIATTR_MAXREG_COUNT
	.align		4
        /*004c*/ 	.byte	0x03, 0x1b
        /*004e*/ 	.short	0x00ff


	//----- nvinfo : EIATTR_NUM_BARRIERS
	.align		4
        /*0050*/ 	.byte	0x02, 0x4c
        /*0052*/ 	.byte	0x01
	.zero		1


	//----- nvinfo : EIATTR_MERCURY_ISA_VERSION
	.align		4
        /*0054*/ 	.byte	0x03, 0x5f
        /*0056*/ 	.short	0x0101


	//----- nvinfo : EIATTR_VRC_CTA_INIT_COUNT
	.align		4
        /*0058*/ 	.byte	0x02, 0x4a
	.zero		1
	.zero		1


	//----- nvinfo : EIATTR_EXIT_INSTR_OFFSETS
	.align		4
        /*005c*/ 	.byte	0x04, 0x1c
        /*005e*/ 	.short	(.L_17 - .L_16)


	//   ....[0]....
.L_16:
        /*0060*/ 	.word	0x00001080


	//   ....[1]....
        /*0064*/ 	.word	0x000010f0


	//----- nvinfo : EIATTR_CRS_STACK_SIZE
	.align		4
.L_17:
        /*0068*/ 	.byte	0x04, 0x1e
        /*006a*/ 	.short	(.L_19 - .L_18)
.L_18:
        /*006c*/ 	.word	0x00000000


	//----- nvinfo : EIATTR_CBANK_PARAM_SIZE
	.align		4
.L_19:
        /*0070*/ 	.byte	0x03, 0x19
        /*0072*/ 	.short	0x0018


	//----- nvinfo : EIATTR_PARAM_CBANK
	.align		4
        /*0074*/ 	.byte	0x04, 0x0a
        /*0076*/ 	.short	(.L_21 - .L_20)
	.align		4
.L_20:
        /*0078*/ 	.word	index@(.nv.constant0._Z18count_equal_kernelPKiPiii)
        /*007c*/ 	.short	0x0380
        /*007e*/ 	.short	0x0018


	//----- nvinfo : EIATTR_SW_WAR
	.align		4
.L_21:
        /*0080*/ 	.byte	0x04, 0x36
        /*0082*/ 	.short	(.L_23 - .L_22)
.L_22:
        /*0084*/ 	.word	0x00000008
.L_23:


//--------------------- .nv.callgraph             --------------------------
	.section	.nv.callgraph,"",@"SHT_CUDA_CALLGRAPH"
	.align	4
	.sectionentsize	8
	.align		4
        /*0000*/ 	.word	0x00000000
	.align		4
        /*0004*/ 	.word	0xffffffff
	.align		4
        /*0008*/ 	.word	0x00000000
	.align		4
        /*000c*/ 	.word	0xfffffffe
	.align		4
        /*0010*/ 	.word	0x00000000
	.align		4
        /*0014*/ 	.word	0xfffffffd
	.align		4
        /*0018*/ 	.word	0x00000000
	.align		4
        /*001c*/ 	.word	0xfffffffc


//--------------------- .text._Z18count_equal_kernelPKiPiii --------------------------
	.section	.text._Z18count_equal_kernelPKiPiii,"ax",@progbits
	.align	128
        .global         _Z18count_equal_kernelPKiPiii
        .type           _Z18count_equal_kernelPKiPiii,@function
        .size           _Z18count_equal_kernelPKiPiii,(.L_x_15 - _Z18count_equal_kernelPKiPiii)
        .other          _Z18count_equal_kernelPKiPiii,@"STO_CUDA_ENTRY STV_DEFAULT"
_Z18count_equal_kernelPKiPiii:
.text._Z18count_equal_kernelPKiPiii:
[----:B------:R-:W-:Y:S01]  /*0000*/  LDC R1, c[0x0][0x37c] ;  /* 0x0000df00ff017b82 */ /* 0x000fe20000000800 */
[----:B------:R-:W0:Y:S07]  /*0010*/  S2R R0, SR_TID.X ;  /* 0x0000000000007919 */ /* 0x000e2e0000002100 */
[----:B------:R-:W0:Y:S01]  /*0020*/  S2UR UR4, SR_CTAID.X ;  /* 0x00000000000479c3 */ /* 0x000e220000002500 */
[----:B------:R-:W1:Y:S01]  /*0030*/  LDCU UR8, c[0x0][0x390] ;  /* 0x00007200ff0877ac */ /* 0x000e620008000800 */
[----:B------:R-:W-:Y:S01]  /*0040*/  BSSY.RECONVERGENT B2, `(.L_x_0) ;  /* 0x00000ee000027945 */ /* 0x000fe20003800200 */
[----:B------:R-:W-:Y:S01]  /*0050*/  IMAD.MOV.U32 R18, RZ, RZ, RZ ;  /* 0x000000ffff127224 */ /* 0x000fe200078e00ff */
[----:B------:R-:W2:Y:S04]  /*0060*/  LDCU.64 UR6, c[0x0][0x358] ;  /* 0x00006b00ff0677ac */ /* 0x000ea80008000a00 */
[----:B------:R-:W0:Y:S01]  /*0070*/  LDC R3, c[0x0][0x360] ;  /* 0x0000d800ff037b82 */ /* 0x000e220000000800 */
[----:B------:R-:W3:Y:S01]  /*0080*/  LDCU UR5, c[0x0][0x370] ;  /* 0x00006e00ff0577ac */ /* 0x000ee20008000800 */
[----:B------:R-:W4:Y:S01]  /*0090*/  LDCU UR9, c[0x0][0x394] ;  /* 0x00007280ff0977ac */ /* 0x000f220008000800 */
[----:B------:R-:W0:Y:S01]  /*00a0*/  LDCU UR10, c[0x0][0x394] ;  /* 0x00007280ff0a77ac */ /* 0x000e220008000800 */
[----:B------:R-:W0:Y:S02]  /*00b0*/  LDCU UR11, c[0x0][0x394] ;  /* 0x00007280ff0b77ac */ /* 0x000e240008000800 */
[----:B0-----:R-:W-:-:S02]  /*00c0*/  IMAD R25, R3, UR4, R0 ;  /* 0x0000000403197c24 */ /* 0x001fc4000f8e0200 */
[----:B---3--:R-:W-:-:S03]  /*00d0*/  IMAD R2, R3, UR5, RZ ;  /* 0x0000000503027c24 */ /* 0x008fc6000f8e02ff */
[----:B-1----:R-:W-:-:S13]  /*00e0*/  ISETP.GE.AND P0, PT, R25, UR8, PT ;  /* 0x0000000819007c0c */ /* 0x002fda000bf06270 */
[----:B--2-4-:R-:W-:Y:S05]  /*00f0*/  @P0 BRA `(.L_x_1) ;  /* 0x0000000c00880947 */ /* 0x014fea0003800000 */
[----:B------:R-:W0:Y:S01]  /*0100*/  I2F.U32.RP R9, R2 ;  /* 0x0000000200097306 */ /* 0x000e220000209000 */
[C---:B------:R-:W-:Y:S01]  /*0110*/  IMAD.IADD R6, R2.reuse, 0x1, R25 ;  /* 0x0000000102067824 */ /* 0x040fe200078e0219 */
[----:B------:R-:W-:Y:S01]  /*0120*/  IADD3 R11, PT, PT, RZ, -R2, RZ ;  /* 0x80000002ff0b7210 */ /* 0x000fe20007ffe0ff */
[----:B------:R-:W-:Y:S01]  /*0130*/  BSSY.RECONVERGENT B1, `(.L_x_2) ;  /* 0x00000d0000017945 */ /* 0x000fe20003800200 */
[----:B------:R-:W-:Y:S01]  /*0140*/  ISETP.NE.U32.AND P2, PT, R2, RZ, PT ;  /* 0x000000ff0200720c */ /* 0x000fe20003f45070 */
[----:B------:R-:W-:Y:S01]  /*0150*/  HFMA2 R18, -RZ, RZ, 0, 0 ;  /* 0x00000000ff127431 */ /* 0x000fe200000001ff */
[C---:B------:R-:W-:Y:S02]  /*0160*/  ISETP.GE.AND P0, PT, R6.reuse, UR8, PT ;  /* 0x0000000806007c0c */ /* 0x040fe4000bf06270 */
[----:B------:R-:W-:Y:S02]  /*0170*/  VIMNMX R7, PT, PT, R6, UR8, !PT ;  /* 0x0000000806077c48 */ /* 0x000fe4000ffe0100 */
[----:B------:R-:W-:-:S04]  /*0180*/  SEL R8, RZ, 0x1, P0 ;  /* 0x00000001ff087807 */ /* 0x000fc80000000000 */
[----:B------:R-:W-:Y:S01]  /*0190*/  IADD3 R7, PT, PT, R7, -R6, -R8 ;  /* 0x8000000607077210 */ /* 0x000fe20007ffe808 */
[----:B0-----:R-:W0:Y:S02]  /*01a0*/  MUFU.RCP R9, R9 ;  /* 0x0000000900097308 */ /* 0x001e240000001000 */
[----:B0-----:R-:W-:-:S06]  /*01b0*/  VIADD R4, R9, 0xffffffe ;  /* 0x0ffffffe09047836 */ /* 0x001fcc0000000000 */
[----:B------:R0:W1:Y:S02]  /*01c0*/  F2I.FTZ.U32.TRUNC.NTZ R5, R4 ;  /* 0x0000000400057305 */ /* 0x000064000021f000 */
[----:B0-----:R-:W-:Y:S02]  /*01d0*/  IMAD.MOV.U32 R4, RZ, RZ, RZ ;  /* 0x000000ffff047224 */ /* 0x001fe400078e00ff */
[----:B-1----:R-:W-:-:S04]  /*01e0*/  IMAD R11, R11, R5, RZ ;  /* 0x000000050b0b7224 */ /* 0x002fc800078e02ff */
[----:B------:R-:W-:-:S06]  /*01f0*/  IMAD.HI.U32 R10, R5, R11, R4 ;  /* 0x0000000b050a7227 */ /* 0x000fcc00078e0004 */
[----:B------:R-:W-:-:S05]  /*0200*/  IMAD.HI.U32 R5, R10, R7, RZ ;  /* 0x000000070a057227 */ /* 0x000fca00078e00ff */
[----:B------:R-:W-:-:S05]  /*0210*/  IADD3 R4, PT, PT, -R5, RZ, RZ ;  /* 0x000000ff05047210 */ /* 0x000fca0007ffe1ff */
[----:B------:R-:W-:-:S05]  /*0220*/  IMAD R7, R2, R4, R7 ;  /* 0x0000000402077224 */ /* 0x000fca00078e0207 */
[----:B------:R-:W-:-:S13]  /*0230*/  ISETP.GE.U32.AND P0, PT, R7, R2, PT ;  /* 0x000000020700720c */ /* 0x000fda0003f06070 */
[----:B------:R-:W-:Y:S02]  /*0240*/  @P0 IMAD.IADD R7, R7, 0x1, -R2 ;  /* 0x0000000107070824 */ /* 0x000fe400078e0a02 */
[----:B------:R-:W-:-:S03]  /*0250*/  @P0 VIADD R5, R5, 0x1 ;  /* 0x0000000105050836 */ /* 0x000fc60000000000 */
[----:B------:R-:W-:-:S13]  /*0260*/  ISETP.GE.U32.AND P1, PT, R7, R2, PT ;  /* 0x000000020700720c */ /* 0x000fda0003f26070 */
[----:B------:R-:W-:Y:S02]  /*0270*/  @P1 IADD3 R5, PT, PT, R5, 0x1, RZ ;  /* 0x0000000105051810 */ /* 0x000fe40007ffe0ff */
[----:B------:R-:W-:-:S05]  /*0280*/  @!P2 LOP3.LUT R5, RZ, R2, RZ, 0x33, !PT ;  /* 0x00000002ff05a212 */ /* 0x000fca00078e33ff */
[----:B------:R-:W-:-:S04]  /*0290*/  IMAD.IADD R5, R8, 0x1, R5 ;  /* 0x0000000108057824 */ /* 0x000fc800078e0205 */
[C---:B------:R-:W-:Y:S01]  /*02a0*/  VIADD R4, R5.reuse, 0x1 ;  /* 0x0000000105047836 */ /* 0x040fe20000000000 */
[----:B------:R-:W-:-:S04]  /*02b0*/  ISETP.GE.U32.AND P0, PT, R5, 0x3, PT ;  /* 0x000000030500780c */ /* 0x000fc80003f06070 */
[----:B------:R-:W-:-:S09]  /*02c0*/  LOP3.LUT R5, R4, 0x3, RZ, 0xc0, !PT ;  /* 0x0000000304057812 */ /* 0x000fd200078ec0ff */
[----:B------:R-:W-:Y:S05]  /*02d0*/  @!P0 BRA `(.L_x_3) ;  /* 0x0000000800d48947 */ /* 0x000fea0003800000 */
[----:B------:R-:W-:Y:S01]  /*02e0*/  LOP3.LUT R4, R4, 0xfffffffc, RZ, 0xc0, !PT ;  /* 0xfffffffc04047812 */ /* 0x000fe200078ec0ff */
[----:B------:R-:W0:Y:S01]  /*02f0*/  LDC.64 R12, c[0x0][0x380] ;  /* 0x0000e000ff0c7b82 */ /* 0x000e220000000a00 */
[----:B------:R-:W-:Y:S01]  /*0300*/  BSSY.RELIABLE B0, `(.L_x_4) ;  /* 0x000009a000007945 */ /* 0x000fe20003800100 */
[----:B------:R-:W-:Y:S02]  /*0310*/  IMAD.MOV.U32 R18, RZ, RZ, RZ ;  /* 0x000000ffff127224 */ /* 0x000fe400078e00ff */
[----:B------:R-:W-:-:S05]  /*0320*/  IMAD.MOV R4, RZ, RZ, -R4 ;  /* 0x000000ffff047224 */ /* 0x000fca00078e0a04 */
[----:B------:R-:W-:-:S13]  /*0330*/  ISETP.GE.AND P0, PT, R4, RZ, PT ;  /* 0x000000ff0400720c */ /* 0x000fda0003f06270 */
[----:B------:R-:W-:Y:S05]  /*0340*/  @P0 BRA `(.L_x_5) ;  /* 0x0000000800540947 */ /* 0x000fea0003800000 */
[----:B------:R-:W-:Y:S01]  /*0350*/  IADD3 R6, PT, PT, -R4, RZ, RZ ;  /* 0x000000ff04067210 */ /* 0x000fe20007ffe1ff */
[----:B------:R-:W-:Y:S01]  /*0360*/  BSSY.RECONVERGENT B3, `(.L_x_6) ;  /* 0x000005d000037945 */ /* 0x000fe20003800200 */
[----:B------:R-:W-:Y:S02]  /*0370*/  PLOP3.LUT P0, PT, PT, PT, PT, 0x80, 0x8 ;  /* 0x000000000008781c */ /* 0x000fe40003f0f070 */
[----:B------:R-:W-:-:S13]  /*0380*/  ISETP.GT.AND P1, PT, R6, 0xc, PT ;  /* 0x0000000c0600780c */ /* 0x000fda0003f24270 */
[----:B------:R-:W-:Y:S05]  /*0390*/  @!P1 BRA `(.L_x_7) ;  /* 0x0000000400649947 */ /* 0x000fea0003800000 */
[----:B------:R-:W1:Y:S01]  /*03a0*/  LDC.64 R14, c[0x0][0x380] ;  /* 0x0000e000ff0e7b82 */ /* 0x000e620000000a00 */
[----:B------:R-:W-:-:S13]  /*03b0*/  PLOP3.LUT P0, PT, PT, PT, PT, 0x8, 0x80 ;  /* 0x000000000080781c */ /* 0x000fda0003f0e170 */
.L_x_8:
[----:B-1----:R-:W-:-:S05]  /*03c0*/  IMAD.WIDE R10, R25, 0x4, R14 ;  /* 0x00000004190a7825 */ /* 0x002fca00078e020e */
[----:B------:R-:W2:Y:S01]  /*03d0*/  LDG.E R19, desc[UR6][R10.64] ;  /* 0x000000060a137981 */ /* 0x000ea2000c1e1900 */
[----:B------:R-:W-:-:S05]  /*03e0*/  IMAD.WIDE R22, R2, 0x4, R10 ;  /* 0x0000000402167825 */ /* 0x000fca00078e020a */
[----:B------:R1:W3:Y:S01]  /*03f0*/  LDG.E R20, desc[UR6][R22.64] ;  /* 0x0000000616147981 */ /* 0x0002e2000c1e1900 */
[----:B------:R-:W-:-:S05]  /*0400*/  IMAD.WIDE R28, R2, 0x4, R22 ;  /* 0x00000004021c7825 */ /* 0x000fca00078e0216 */
[----:B------:R-:W4:Y:S01]  /*0410*/  LDG.E R6, desc[UR6][R28.64] ;  /* 0x000000061c067981 */ /* 0x000f22000c1e1900 */
[C---:B------:R-:W-:Y:S02]  /*0420*/  IMAD R25, R2.reuse, 0x4, R25 ;  /* 0x0000000402197824 */ /* 0x040fe400078e0219 */
[----:B-1----:R-:W-:-:S04]  /*0430*/  IMAD.WIDE R22, R2, 0x4, R28 ;  /* 0x0000000402167825 */ /* 0x002fc800078e021c */
[----:B------:R-:W-:Y:S01]  /*0440*/  IMAD.WIDE R16, R25, 0x4, R14 ;  /* 0x0000000419107825 */ /* 0x000fe200078e020e */
[----:B------:R-:W5:Y:S04]  /*0450*/  LDG.E R7, desc[UR6][R22.64] ;  /* 0x0000000616077981 */ /* 0x000f68000c1e1900 */
[----:B------:R-:W5:Y:S01]  /*0460*/  LDG.E R8, desc[UR6][R16.64] ;  /* 0x0000000610087981 */ /* 0x000f62000c1e1900 */
[----:B------:R-:W-:-:S05]  /*0470*/  IMAD.WIDE R26, R2, 0x4, R16 ;  /* 0x00000004021a7825 */ /* 0x000fca00078e0210 */
[----:B------:R1:W5:Y:S02]  /*0480*/  LDG.E R9, desc[UR6][R26.64] ;  /* 0x000000061a097981 */ /* 0x000364000c1e1900 */
[----:B-1----:R-:W-:-:S05]  /*0490*/  IMAD.WIDE R26, R2, 0x4, R26 ;  /* 0x00000004021a7825 */ /* 0x002fca00078e021a */
[----:B------:R-:W5:Y:S01]  /*04a0*/  LDG.E R10, desc[UR6][R26.64] ;  /* 0x000000061a0a7981 */ /* 0x000f62000c1e1900 */
[----:B------:R-:W-:-:S04]  /*04b0*/  IMAD.WIDE R16, R2, 0x4, R26 ;  /* 0x0000000402107825 */ /* 0x000fc800078e021a */
[----:B------:R-:W-:Y:S01]  /*04c0*/  IMAD R25, R2, 0x4, R25 ;  /* 0x0000000402197824 */ /* 0x000fe200078e0219 */
[----:B------:R-:W5:Y:S03]  /*04d0*/  LDG.E R11, desc[UR6][R16.64] ;  /* 0x00000006100b7981 */ /* 0x000f66000c1e1900 */
[----:B------:R-:W-:-:S05]  /*04e0*/  IMAD.WIDE R28, R25, 0x4, R14 ;  /* 0x00000004191c7825 */ /* 0x000fca00078e020e */
[----:B------:R1:W5:Y:S02]  /*04f0*/  LDG.E R22, desc[UR6][R28.64] ;  /* 0x000000061c167981 */ /* 0x000364000c1e1900 */
[----:B-1----:R-:W-:-:S05]  /*0500*/  IMAD.WIDE R28, R2, 0x4, R28 ;  /* 0x00000004021c7825 */ /* 0x002fca00078e021c */
[----:B------:R-:W5:Y:S01]  /*0510*/  LDG.E R23, desc[UR6][R28.64] ;  /* 0x000000061c177981 */ /* 0x000f62000c1e1900 */
[C---:B------:R-:W-:Y:S01]  /*0520*/  IMAD.WIDE R16, R2.reuse, 0x4, R28 ;  /* 0x0000000402107825 */ /* 0x040fe200078e021c */
[----:B------:R-:W-:-:S04]  /*0530*/  LEA R25, R2, R25, 0x2 ;  /* 0x0000001902197211 */ /* 0x000fc800078e10ff */
[----:B------:R1:W5:Y:S01]  /*0540*/  LDG.E R24, desc[UR6][R16.64] ;  /* 0x0000000610187981 */ /* 0x000362000c1e1900 */
[----:B------:R-:W-:-:S06]  /*0550*/  IMAD.WIDE R26, R2, 0x4, R16 ;  /* 0x00000004021a7825 */ /* 0x000fcc00078e0210 */
[----:B------:R-:W5:Y:S01]  /*0560*/  LDG.E R26, desc[UR6][R26.64] ;  /* 0x000000061a1a7981 */ /* 0x000f62000c1e1900 */
[----:B-1----:R-:W-:-:S05]  /*0570*/  IMAD.WIDE R16, R25, 0x4, R14 ;  /* 0x0000000419107825 */ /* 0x002fca00078e020e */
[----:B------:R1:W5:Y:S01]  /*0580*/  LDG.E R27, desc[UR6][R16.64] ;  /* 0x00000006101b7981 */ /* 0x000362000c1e1900 */
[----:B------:R-:W-:Y:S02]  /*0590*/  VIADD R28, R18, 0x1 ;  /* 0x00000001121c7836 */ /* 0x000fe40000000000 */
[----:B-1----:R-:W-:-:S05]  /*05a0*/  IMAD.WIDE R16, R2, 0x4, R16 ;  /* 0x0000000402107825 */ /* 0x002fca00078e0210 */
[----:B------:R-:W5:Y:S01]  /*05b0*/  LDG.E R29, desc[UR6][R16.64] ;  /* 0x00000006101d7981 */ /* 0x000f62000c1e1900 */
[----:B--2---:R-:W-:-:S13]  /*05c0*/  ISETP.NE.AND P1, PT, R19, UR9, PT ;  /* 0x0000000913007c0c */ /* 0x004fda000bf25270 */
[----:B------:R-:W-:Y:S02]  /*05d0*/  @P1 IMAD.MOV R28, RZ, RZ, R18 ;  /* 0x000000ffff1c1224 */ /* 0x000fe400078e0212 */
[----:B------:R-:W-:-:S05]  /*05e0*/  IMAD.WIDE R18, R2, 0x4, R16 ;  /* 0x0000000402127825 */ /* 0x000fca00078e0210 */
[----:B------:R-:W2:Y:S01]  /*05f0*/  LDG.E R16, desc[UR6][R18.64] ;  /* 0x0000000612107981 */ /* 0x000ea2000c1e1900 */
[----:B---3--:R-:W-:Y:S01]  /*0600*/  ISETP.NE.AND P2, PT, R20, UR9, PT ;  /* 0x0000000914007c0c */ /* 0x008fe2000bf45270 */
[----:B------:R-:W-:-:S06]  /*0610*/  IMAD.WIDE R20, R2, 0x4, R18 ;  /* 0x0000000402147825 */ /* 0x000fcc00078e0212 */
[----:B------:R-:W3:Y:S01]  /*0620*/  LDG.E R20, desc[UR6][R20.64] ;  /* 0x0000000614147981 */ /* 0x000ee2000c1e1900 */
[----:B----4-:R-:W-:Y:S02]  /*0630*/  ISETP.NE.AND P1, PT, R6, UR9, PT ;  /* 0x0000000906007c0c */ /* 0x010fe4000bf25270 */
[----:B------:R-:W-:-:S03]  /*0640*/  IADD3 R6, PT, PT, R28, 0x1, RZ ;  /* 0x000000011c067810 */ /* 0x000fc60007ffe0ff */
[----:B------:R-:W-:Y:S01]  /*0650*/  @P2 IMAD.MOV R6, RZ, RZ, R28 ;  /* 0x000000ffff062224 */ /* 0x000fe200078e021c */
[----:B-----5:R-:W-:-:S03]  /*0660*/  ISETP.NE.AND P2, PT, R7, UR9, PT ;  /* 0x0000000907007c0c */ /* 0x020fc6000bf45270 */
[----:B------:R-:W-:-:S04]  /*0670*/  VIADD R7, R6, 0x1 ;  /* 0x0000000106077836 */ /* 0x000fc80000000000 */
[----:B------:R-:W-:Y:S02]  /*0680*/  @P1 IADD3 R7, PT, PT, R6, RZ, RZ ;  /* 0x000000ff06071210 */ /* 0x000fe40007ffe0ff */
[----:B------:R-:W-:-:S03]  /*0690*/  ISETP.NE.AND P1, PT, R8, UR9, PT ;  /* 0x0000000908007c0c */ /* 0x000fc6000bf25270 */
[----:B------:R-:W-:Y:S02]  /*06a0*/  VIADD R6, R7, 0x1 ;  /* 0x0000000107067836 */ /* 0x000fe40000000000 */
[----:B------:R-:W-:Y:S01]  /*06b0*/  @P2 IMAD.MOV R6, RZ, RZ, R7 ;  /* 0x000000ffff062224 */ /* 0x000fe200078e0207 */
[----:B------:R-:W-:-:S04]  /*06c0*/  ISETP.NE.AND P2, PT, R9, UR9, PT ;  /* 0x0000000909007c0c */ /* 0x000fc8000bf45270 */
[----:B------:R-:W-:-:S03]  /*06d0*/  IADD3 R7, PT, PT, R6, 0x1, RZ ;  /* 0x0000000106077810 */ /* 0x000fc60007ffe0ff */
[----:B------:R-:W-:Y:S01]  /*06e0*/  @P1 IMAD.MOV R7, RZ, RZ, R6 ;  /* 0x000000ffff071224 */ /* 0x000fe200078e0206 */
[----:B------:R-:W-:-:S03]  /*06f0*/  ISETP.NE.AND P1, PT, R10, UR9, PT ;  /* 0x000000090a007c0c */ /* 0x000fc6000bf25270 */
[C---:B------:R-:W-:Y:S02]  /*0700*/  VIADD R6, R7.reuse, 0x1 ;  /* 0x0000000107067836 */ /* 0x040fe40000000000 */
[----:B------:R-:W-:Y:S02]  /*0710*/  @P2 IADD3 R6, PT, PT, R7, RZ, RZ ;  /* 0x000000ff07062210 */ /* 0x000fe40007ffe0ff */
[----:B------:R-:W-:-:S03]  /*0720*/  ISETP.NE.AND P2, PT, R11, UR9, PT ;  /* 0x000000090b007c0c */ /* 0x000fc6000bf45270 */
[----:B------:R-:W-:-:S03]  /*0730*/  VIADD R7, R6, 0x1 ;  /* 0x0000000106077836 */ /* 0x000fc60000000000 */
[----:B------:R-:W-:Y:S01]  /*0740*/  @P1 IMAD.MOV R7, RZ, RZ, R6 ;  /* 0x000000ffff071224 */ /* 0x000fe200078e0206 */
[----:B------:R-:W-:-:S04]  /*0750*/  ISETP.NE.AND P1, PT, R22, UR9, PT ;  /* 0x0000000916007c0c */ /* 0x000fc8000bf25270 */
[----:B------:R-:W-:Y:S02]  /*0760*/  IADD3 R6, PT, PT, R7, 0x1, RZ ;  /* 0x0000000107067810 */ /* 0x000fe40007ffe0ff */
[----:B------:R-:W-:Y:S01]  /*0770*/  @P2 IMAD.MOV R6, RZ, RZ, R7 ;  /* 0x000000ffff062224 */ /* 0x000fe200078e0207 */
[----:B------:R-:W-:-:S03]  /*0780*/  ISETP.NE.AND P2, PT, R23, UR9, PT ;  /* 0x0000000917007c0c */ /* 0x000fc6000bf45270 */
[----:B------:R-:W-:-:S03]  /*0790*/  VIADD R7, R6, 0x1 ;  /* 0x0000000106077836 */ /* 0x000fc60000000000 */
        /* <DEDUP_REMOVED lines=13> */
[----:B------:R-:W-:-:S04]  /*0870*/  IADD3 R4, PT, PT, R4, 0x10, RZ ;  /* 0x0000001004047810 */ /* 0x000fc80007ffe0ff */
[----:B------:R-:W-:Y:S02]  /*0880*/  IADD3 R6, PT, PT, R7, 0x1, RZ ;  /* 0x0000000107067810 */ /* 0x000fe40007ffe0ff */
[----:B------:R-:W-:-:S04]  /*0890*/  @P2 IMAD.MOV R6, RZ, RZ, R7 ;  /* 0x000000ffff062224 */ /* 0x000fc800078e0207 */
[----:B------:R-:W-:Y:S01]  /*08a0*/  VIADD R7, R6, 0x1 ;  /* 0x0000000106077836 */ /* 0x000fe20000000000 */
[----:B------:R-:W-:Y:S02]  /*08b0*/  LEA R25, R2, R25, 0x2 ;  /* 0x0000001902197211 */ /* 0x000fe400078e10ff */
[----:B--2---:R-:W-:Y:S02]  /*08c0*/  ISETP.NE.AND P1, PT, R16, UR9, PT ;  /* 0x0000000910007c0c */ /* 0x004fe4000bf25270 */
[----:B---3--:R-:W-:-:S11]  /*08d0*/  ISETP.NE.AND P2, PT, R20, UR9, PT ;  /* 0x0000000914007c0c */ /* 0x008fd6000bf45270 */
[----:B------:R-:W-:Y:S01]  /*08e0*/  @P1 IMAD.MOV R7, RZ, RZ, R6 ;  /* 0x000000ffff071224 */ /* 0x000fe200078e0206 */
[----:B------:R-:W-:-:S03]  /*08f0*/  ISETP.GE.AND P1, PT, R4, -0xc, PT ;  /* 0xfffffff40400780c */ /* 0x000fc60003f26270 */
[----:B------:R-:W-:Y:S02]  /*0900*/  VIADD R18, R7, 0x1 ;  /* 0x0000000107127836 */ /* 0x000fe40000000000 */
[----:B------:R-:W-:-:S08]  /*0910*/  @P2 IMAD.MOV R18, RZ, RZ, R7 ;  /* 0x000000ffff122224 */ /* 0x000fd000078e0207 */
[----:B------:R-:W-:Y:S05]  /*0920*/  @!P1 BRA `(.L_x_8) ;  /* 0xfffffff800a49947 */ /* 0x000fea000383ffff */
.L_x_7:
[----:B------:R-:W-:Y:S05]  /*0930*/  BSYNC.RECONVERGENT B3 ;  /* 0x0000000000037941 */ /* 0x000fea0003800200 */
.L_x_6:
[----:B------:R-:W-:Y:S01]  /*0940*/  IMAD.MOV R6, RZ, RZ, -R4 ;  /* 0x000000ffff067224 */ /* 0x000fe200078e0a04 */
[----:B------:R-:W-:Y:S04]  /*0950*/  BSSY.RECONVERGENT B3, `(.L_x_9) ;  /* 0x0000031000037945 */ /* 0x000fe80003800200 */
[----:B------:R-:W-:-:S13]  /*0960*/  ISETP.GT.AND P1, PT, R6, 0x4, PT ;  /* 0x000000040600780c */ /* 0x000fda0003f24270 */
[----:B------:R-:W-:Y:S05]  /*0970*/  @!P1 BRA `(.L_x_10) ;  /* 0x0000000000b89947 */ /* 0x000fea0003800000 */
[----:B------:R-:W1:Y:S01]  /*0980*/  LDC.64 R6, c[0x0][0x380] ;  /* 0x0000e000ff067b82 */ /* 0x000e620000000a00 */
[----:B------:R-:W2:Y:S01]  /*0990*/  LDCU UR4, c[0x0][0x394] ;  /* 0x00007280ff0477ac */ /* 0x000ea20008000800 */
[----:B-1----:R-:W-:-:S05]  /*09a0*/  IMAD.WIDE R10, R25, 0x4, R6 ;  /* 0x00000004190a7825 */ /* 0x002fca00078e0206 */
[----:B------:R1:W2:Y:S01]  /*09b0*/  LDG.E R19, desc[UR6][R10.64] ;  /* 0x000000060a137981 */ /* 0x0002a2000c1e1900 */
[----:B------:R-:W-:-:S05]  /*09c0*/  IMAD.WIDE R14, R2, 0x4, R10 ;  /* 0x00000004020e7825 */ /* 0x000fca00078e020a */
[----:B------:R3:W4:Y:S01]  /*09d0*/  LDG.E R8, desc[UR6][R14.64] ;  /* 0x000000060e087981 */ /* 0x000722000c1e1900 */
[C---:B------:R-:W-:Y:S01]  /*09e0*/  IMAD.WIDE R16, R2.reuse, 0x4, R14 ;  /* 0x0000000402107825 */ /* 0x040fe200078e020e */
[----:B------:R-:W-:-:S04]  /*09f0*/  LEA R25, R2, R25, 0x2 ;  /* 0x0000001902197211 */ /* 0x000fc800078e10ff */
[----:B------:R-:W5:Y:S01]  /*0a00*/  LDG.E R9, desc[UR6][R16.64] ;  /* 0x0000000610097981 */ /* 0x000f62000c1e1900 */
[----:B------:R-:W-:-:S06]  /*0a10*/  IMAD.WIDE R20, R2, 0x4, R16 ;  /* 0x0000000402147825 */ /* 0x000fcc00078e0210 */
[----:B------:R-:W5:Y:S01]  /*0a20*/  LDG.E R20, desc[UR6][R20.64] ;  /* 0x0000000614147981 */ /* 0x000f62000c1e1900 */
[----:B------:R-:W-:-:S05]  /*0a30*/  IMAD.WIDE R22, R25, 0x4, R6 ;  /* 0x0000000419167825 */ /* 0x000fca00078e0206 */
[----:B------:R-:W5:Y:S01]  /*0a40*/  LDG.E R24, desc[UR6][R22.64] ;  /* 0x0000000616187981 */ /* 0x000f62000c1e1900 */
[----:B------:R-:W-:-:S05]  /*0a50*/  IMAD.WIDE R6, R2, 0x4, R22 ;  /* 0x0000000402067825 */ /* 0x000fca00078e0216 */
[----:B------:R0:W5:Y:S01]  /*0a60*/  LDG.E R26, desc[UR6][R6.64] ;  /* 0x00000006061a7981 */ /* 0x000162000c1e1900 */
[----:B-1----:R-:W-:-:S05]  /*0a70*/  IMAD.WIDE R10, R2, 0x4, R6 ;  /* 0x00000004020a7825 */ /* 0x002fca00078e0206 */
[----:B------:R-:W5:Y:S01]  /*0a80*/  LDG.E R27, desc[UR6][R10.64] ;  /* 0x000000060a1b7981 */ /* 0x000f62000c1e1900 */
[----:B---3--:R-:W-:-:S06]  /*0a90*/  IMAD.WIDE R14, R2, 0x4, R10 ;  /* 0x00000004020e7825 */ /* 0x008fcc00078e020a */
[----:B------:R-:W3:Y:S01]  /*0aa0*/  LDG.E R14, desc[UR6][R14.64] ;  /* 0x000000060e0e7981 */ /* 0x000ee2000c1e1900 */
[----:B------:R-:W-:Y:S02]  /*0ab0*/  VIADD R4, R4, 0x8 ;  /* 0x0000000804047836 */ /* 0x000fe40000000000 */
[----:B------:R-:W-:Y:S01]  /*0ac0*/  IMAD R25, R2, 0x4, R25 ;  /* 0x0000000402197824 */ /* 0x000fe200078e0219 */
[----:B--2---:R-:W-:Y:S02]  /*0ad0*/  ISETP.NE.AND P0, PT, R19, UR4, PT ;  /* 0x0000000413007c0c */ /* 0x004fe4000bf05270 */
[----:B----4-:R-:W-:Y:S01]  /*0ae0*/  ISETP.NE.AND P1, PT, R8, UR4, PT ;  /* 0x0000000408007c0c */ /* 0x010fe2000bf25270 */
[----:B------:R-:W-:-:S10]  /*0af0*/  VIADD R8, R18, 0x1 ;  /* 0x0000000112087836 */ /* 0x000fd40000000000 */
[----:B------:R-:W-:Y:S01]  /*0b00*/  @P0 IMAD.MOV R8, RZ, RZ, R18 ;  /* 0x000000ffff080224 */ /* 0x000fe200078e0212 */
[----:B-----5:R-:W-:-:S04]  /*0b10*/  ISETP.NE.AND P0, PT, R9, UR4, PT ;  /* 0x0000000409007c0c */ /* 0x020fc8000bf05270 */
[----:B0-----:R-:W-:Y:S01]  /*0b20*/  IADD3 R6, PT, PT, R8, 0x1, RZ ;  /* 0x0000000108067810 */ /* 0x001fe20007ffe0ff */
[----:B------:R-:W-:Y:S01]  /*0b30*/  @P1 IMAD.MOV R6, RZ, RZ, R8 ;  /* 0x000000ffff061224 */ /* 0x000fe200078e0208 */
[----:B------:R-:W-:-:S03]  /*0b40*/  ISETP.NE.AND P1, PT, R20, UR4, PT ;  /* 0x0000000414007c0c */ /* 0x000fc6000bf25270 */
        /* <DEDUP_REMOVED lines=8> */
[----:B------:R-:W-:-:S04]  /*0bd0*/  ISETP.NE.AND P0, PT, R27, UR4, PT ;  /* 0x000000041b007c0c */ /* 0x000fc8000bf05270 */
[----:B------:R-:W-:Y:S01]  /*0be0*/  IADD3 R6, PT, PT, R7, 0x1, RZ ;  /* 0x0000000107067810 */ /* 0x000fe20007ffe0ff */
[----:B------:R-:W-:Y:S01]  /*0bf0*/  @P1 IMAD.MOV R6, RZ, RZ, R7 ;  /* 0x000000ffff061224 */ /* 0x000fe200078e0207 */
[----:B---3--:R-:W-:-:S04]  /*0c00*/  ISETP.NE.AND P1, PT, R14, UR4, PT ;  /* 0x000000040e007c0c */ /* 0x008fc8000bf25270 */
[----:B------:R-:W-:-:S03]  /*0c10*/  IADD3 R7, PT, PT, R6, 0x1, RZ ;  /* 0x0000000106077810 */ /* 0x000fc60007ffe0ff */
[----:B------:R-:W-:Y:S01]  /*0c20*/  @P0 IMAD.MOV R7, RZ, RZ, R6 ;  /* 0x000000ffff070224 */ /* 0x000fe200078e0206 */
[----:B------:R-:W-:-:S04]  /*0c30*/  PLOP3.LUT P0, PT, PT, PT, PT, 0x8, 0x80 ;  /* 0x000000000080781c */ /* 0x000fc80003f0e170 */
[C---:B------:R-:W-:Y:S02]  /*0c40*/  IADD3 R18, PT, PT, R7.reuse, 0x1, RZ ;  /* 0x0000000107127810 */ /* 0x040fe40007ffe0ff */
[----:B------:R-:W-:-:S07]  /*0c50*/  @P1 IADD3 R18, PT, PT, R7, RZ, RZ ;  /* 0x000000ff07121210 */ /* 0x000fce0007ffe0ff */
.L_x_10:
[----:B------:R-:W-:Y:S05]  /*0c60*/  BSYNC.RECONVERGENT B3 ;  /* 0x0000000000037941 */ /* 0x000fea0003800200 */
.L_x_9:
[----:B------:R-:W-:-:S13]  /*0c70*/  ISETP.NE.OR P0, PT, R4, RZ, P0 ;  /* 0x000000ff0400720c */ /* 0x000fda0000705670 */
[----:B------:R-:W-:Y:S05]  /*0c80*/  @!P0 BREAK.RELIABLE B0 ;  /* 0x0000000000008942 */ /* 0x000fea0003800100 */
[----:B------:R-:W-:Y:S05]  /*0c90*/  @!P0 BRA `(.L_x_3) ;  /* 0x0000000000648947 */ /* 0x000fea0003800000 */
.L_x_5:
[----:B------:R-:W-:Y:S05]  /*0ca0*/  BSYNC.RELIABLE B0 ;  /* 0x0000000000007941 */ /* 0x000fea0003800100 */
.L_x_4:
[----:B0-----:R-:W-:-:S05]  /*0cb0*/  IMAD.WIDE R6, R25, 0x4, R12 ;  /* 0x0000000419067825 */ /* 0x001fca00078e020c */
[----:B------:R-:W2:Y:S01]  /*0cc0*/  LDG.E R19, desc[UR6][R6.64] ;  /* 0x0000000606137981 */ /* 0x000ea2000c1e1900 */
[----:B------:R-:W-:-:S05]  /*0cd0*/  IMAD.WIDE R8, R2, 0x4, R6 ;  /* 0x0000000402087825 */ /* 0x000fca00078e0206 */
[----:B------:R-:W3:Y:S01]  /*0ce0*/  LDG.E R16, desc[UR6][R8.64] ;  /* 0x0000000608107981 */ /* 0x000ee2000c1e1900 */
[----:B------:R-:W-:-:S05]  /*0cf0*/  IMAD.WIDE R10, R2, 0x4, R8 ;  /* 0x00000004020a7825 */ /* 0x000fca00078e0208 */
[----:B------:R-:W4:Y:S01]  /*0d00*/  LDG.E R17, desc[UR6][R10.64] ;  /* 0x000000060a117981 */ /* 0x000f22000c1e1900 */
[----:B------:R-:W-:-:S06]  /*0d10*/  IMAD.WIDE R14, R2, 0x4, R10 ;  /* 0x00000004020e7825 */ /* 0x000fcc00078e020a */
[----:B------:R-:W5:Y:S01]  /*0d20*/  LDG.E R14, desc[UR6][R14.64] ;  /* 0x000000060e0e7981 */ /* 0x000f62000c1e1900 */
[----:B------:R-:W-:Y:S01]  /*0d30*/  VIADD R4, R4, 0x4 ;  /* 0x0000000404047836 */ /* 0x000fe20000000000 */
[----:B------:R-:W-:Y:S02]  /*0d40*/  LEA R25, R2, R25, 0x2 ;  /* 0x0000001902197211 */ /* 0x000fe400078e10ff */
[----:B--2---:R-:W-:Y:S02]  /*0d50*/  ISETP.NE.AND P0, PT, R19, UR10, PT ;  /* 0x0000000a13007c0c */ /* 0x004fe4000bf05270 */
[----:B---3--:R-:W-:Y:S02]  /*0d60*/  ISETP.NE.AND P1, PT, R16, UR10, PT ;  /* 0x0000000a10007c0c */ /* 0x008fe4000bf25270 */
[----:B------:R-:W-:-:S09]  /*0d70*/  IADD3 R16, PT, PT, R18, 0x1, RZ ;  /* 0x0000000112107810 */ /* 0x000fd20007ffe0ff */
[----:B------:R-:W-:Y:S01]  /*0d80*/  @P0 IMAD.MOV R16, RZ, RZ, R18 ;  /* 0x000000ffff100224 */ /* 0x000fe200078e0212 */
[----:B----4-:R-:W-:-:S04]  /*0d90*/  ISETP.NE.AND P0, PT, R17, UR10, PT ;  /* 0x0000000a11007c0c */ /* 0x010fc8000bf05270 */
[----:B------:R-:W-:Y:S01]  /*0da0*/  IADD3 R6, PT, PT, R16, 0x1, RZ ;  /* 0x0000000110067810 */ /* 0x000fe20007ffe0ff */
[----:B------:R-:W-:Y:S01]  /*0db0*/  @P1 IMAD.MOV R6, RZ, RZ, R16 ;  /* 0x000000ffff061224 */ /* 0x000fe200078e0210 */
[----:B-----5:R-:W-:-:S04]  /*0dc0*/  ISETP.NE.AND P1, PT, R14, UR10, PT ;  /* 0x0000000a0e007c0c */ /* 0x020fc8000bf25270 */
[----:B------:R-:W-:-:S03]  /*0dd0*/  IADD3 R7, PT, PT, R6, 0x1, RZ ;  /* 0x0000000106077810 */ /* 0x000fc60007ffe0ff */
[----:B------:R-:W-:Y:S02]  /*0de0*/  @P0 IADD3 R7, PT, PT, R6, RZ, RZ ;  /* 0x000000ff06070210 */ /* 0x000fe40007ffe0ff */
[----:B------:R-:W-:-:S03]  /*0df0*/  ISETP.NE.AND P0, PT, R4, RZ, PT ;  /* 0x000000ff0400720c */ /* 0x000fc60003f05270 */
[----:B------:R-:W-:Y:S02]  /*0e00*/  VIADD R18, R7, 0x1 ;  /* 0x0000000107127836 */ /* 0x000fe40000000000 */
[----:B------:R-:W-:-:S08]  /*0e10*/  @P1 IMAD.MOV R18, RZ, RZ, R7 ;  /* 0x000000ffff121224 */ /* 0x000fd000078e0207 */
[----:B------:R-:W-:Y:S05]  /*0e20*/  @P0 BRA `(.L_x_4) ;  /* 0xfffffffc00a00947 */ /* 0x000fea000383ffff */
.L_x_3:
[----:B------:R-:W-:Y:S05]  /*0e30*/  BSYNC.RECONVERGENT B1 ;  /* 0x0000000000017941 */ /* 0x000fea0003800200 */
.L_x_2:
[----:B------:R-:W-:-:S13]  /*0e40*/  ISETP.NE.AND P0, PT, R5, RZ, PT ;  /* 0x000000ff0500720c */ /* 0x000fda0003f05270 */
[----:B------:R-:W-:Y:S05]  /*0e50*/  @!P0 BRA `(.L_x_1) ;  /* 0x0000000000308947 */ /* 0x000fea0003800000 */
[----:B------:R-:W1:Y:S01]  /*0e60*/  LDC.64 R6, c[0x0][0x380] ;  /* 0x0000e000ff067b82 */ /* 0x000e620000000a00 */
[----:B------:R-:W-:-:S07]  /*0e70*/  IADD3 R8, PT, PT, -R5, RZ, RZ ;  /* 0x000000ff05087210 */ /* 0x000fce0007ffe1ff */
.L_x_11:
[----:B-1----:R-:W-:-:S06]  /*0e80*/  IMAD.WIDE R4, R25, 0x4, R6 ;  /* 0x0000000419047825 */ /* 0x002fcc00078e0206 */
[----:B------:R-:W2:Y:S01]  /*0e90*/  LDG.E R4, desc[UR6][R4.64] ;  /* 0x0000000604047981 */ /* 0x000ea2000c1e1900 */
[----:B------:R-:W-:Y:S01]  /*0ea0*/  VIADD R8, R8, 0x1 ;  /* 0x0000000108087836 */ /* 0x000fe20000000000 */
[----:B------:R-:W-:Y:S02]  /*0eb0*/  IADD3 R9, PT, PT, R18, 0x1, RZ ;  /* 0x0000000112097810 */ /* 0x000fe40007ffe0ff */
[----:B------:R-:W-:Y:S02]  /*0ec0*/  IADD3 R25, PT, PT, R2, R25, RZ ;  /* 0x0000001902197210 */ /* 0x000fe40007ffe0ff */
[----:B------:R-:W-:Y:S02]  /*0ed0*/  ISETP.NE.AND P1, PT, R8, RZ, PT ;  /* 0x000000ff0800720c */ /* 0x000fe40003f25270 */
[----:B--2---:R-:W-:-:S13]  /*0ee0*/  ISETP.NE.AND P0, PT, R4, UR11, PT ;  /* 0x0000000b04007c0c */ /* 0x004fda000bf05270 */
[----:B------:R-:W-:-:S04]  /*0ef0*/  @P0 IMAD.MOV R9, RZ, RZ, R18 ;  /* 0x000000ffff090224 */ /* 0x000fc800078e0212 */
[----:B------:R-:W-:Y:S01]  /*0f00*/  IMAD.MOV.U32 R18, RZ, RZ, R9 ;  /* 0x000000ffff127224 */ /* 0x000fe200078e0009 */
[----:B------:R-:W-:Y:S06]  /*0f10*/  @P1 BRA `(.L_x_11) ;  /* 0xfffffffc00d81947 */ /* 0x000fec000383ffff */
.L_x_1:
[----:B------:R-:W-:Y:S05]  /*0f20*/  BSYNC.RECONVERGENT B2 ;  /* 0x0000000000027941 */ /* 0x000fea0003800200 */
.L_x_0:
[----:B------:R-:W-:Y:S05]  /*0f30*/  WARPSYNC.ALL ;  /* 0x0000000000007948 */ /* 0x000fea0003800000 */
[----:B------:R-:W1:Y:S01]  /*0f40*/  S2UR UR5, SR_CgaCtaId ;  /* 0x00000000000579c3 */ /* 0x000e620000008800 */
[----:B------:R-:W-:Y:S01]  /*0f50*/  UMOV UR4, 0x400 ;  /* 0x0000040000047882 */ /* 0x000fe20000000000 */
[----:B------:R-:W-:Y:S02]  /*0f60*/  ISETP.GE.U32.AND P1, PT, R3, 0x2, PT ;  /* 0x000000020300780c */ /* 0x000fe40003f26070 */
[----:B------:R-:W-:Y:S01]  /*0f70*/  ISETP.NE.AND P0, PT, R0, RZ, PT ;  /* 0x000000ff0000720c */ /* 0x000fe20003f05270 */
[----:B-1----:R-:W-:-:S06]  /*0f80*/  ULEA UR4, UR5, UR4, 0x18 ;  /* 0x0000000405047291 */ /* 0x002fcc000f8ec0ff */
[----:B------:R-:W-:-:S05]  /*0f90*/  LEA R5, R0, UR4, 0x2 ;  /* 0x0000000400057c11 */ /* 0x000fca000f8e10ff */
[----:B------:R1:W-:Y:S01]  /*0fa0*/  STS [R5], R18 ;  /* 0x0000001205007388 */ /* 0x0003e20000000800 */
[----:B------:R-:W-:Y:S06]  /*0fb0*/  BAR.SYNC.DEFER_BLOCKING 0x0 ;  /* 0x0000000000007b1d */ /* 0x000fec0000010000 */
[----:B------:R-:W-:Y:S05]  /*0fc0*/  @!P1 BRA `(.L_x_12) ;  /* 0x00000000002c9947 */ /* 0x000fea0003800000 */
.L_x_13:
[----:B------:R-:W-:-:S04]  /*0fd0*/  SHF.R.U32.HI R6, RZ, 0x1, R3 ;  /* 0x00000001ff067819 */ /* 0x000fc80000011603 */
[----:B------:R-:W-:-:S13]  /*0fe0*/  ISETP.GE.U32.AND P1, PT, R0, R6, PT ;  /* 0x000000060000720c */ /* 0x000fda0003f26070 */
[----:B------:R-:W-:Y:S01]  /*0ff0*/  @!P1 LEA R2, R6, R5, 0x2 ;  /* 0x0000000506029211 */ /* 0x000fe200078e10ff */
[----:B------:R-:W-:Y:S05]  /*1000*/  @!P1 LDS R7, [R5] ;  /* 0x0000000005079984 */ /* 0x000fea0000000800 */
[----:B------:R-:W2:Y:S02]  /*1010*/  @!P1 LDS R2, [R2] ;  /* 0x0000000002029984 */ /* 0x000ea40000000800 */
[----:B--2---:R-:W-:-:S05]  /*1020*/  @!P1 IMAD.IADD R4, R2, 0x1, R7 ;  /* 0x0000000102049824 */ /* 0x004fca00078e0207 */
[----:B------:R2:W-:Y:S01]  /*1030*/  @!P1 STS [R5], R4 ;  /* 0x0000000405009388 */ /* 0x0005e20000000800 */
[----:B------:R-:W-:Y:S01]  /*1040*/  BAR.SYNC.DEFER_BLOCKING 0x0 ;  /* 0x0000000000007b1d */ /* 0x000fe20000010000 */
[----:B------:R-:W-:Y:S02]  /*1050*/  ISETP.GT.U32.AND P1, PT, R3, 0x3, PT ;  /* 0x000000030300780c */ /* 0x000fe40003f24070 */
[----:B------:R-:W-:-:S11]  /*1060*/  MOV R3, R6 ;  /* 0x0000000600037202 */ /* 0x000fd60000000f00 */
[----:B--2---:R-:W-:Y:S05]  /*1070*/  @P1 BRA `(.L_x_13) ;  /* 0xfffffffc00d41947 */ /* 0x004fea000383ffff */
.L_x_12:
[----:B------:R-:W-:Y:S05]  /*1080*/  @P0 EXIT ;  /* 0x000000000000094d */ /* 0x000fea0003800000 */
[----:B------:R-:W2:Y:S01]  /*1090*/  S2UR UR5, SR_CgaCtaId ;  /* 0x00000000000579c3 */ /* 0x000ea20000008800 */
[----:B------:R-:W-:-:S07]  /*10a0*/  UMOV UR4, 0x400 ;  /* 0x0000040000047882 */ /* 0x000fce0000000000 */
[----:B------:R-:W3:Y:S01]  /*10b0*/  LDC.64 R2, c[0x0][0x388] ;  /* 0x0000e200ff027b82 */ /* 0x000ee20000000a00 */
[----:B--2---:R-:W-:-:S09]  /*10c0*/  ULEA UR4, UR5, UR4, 0x18 ;  /* 0x0000000405047291 */ /* 0x004fd2000f8ec0ff */
[----:B-1----:R-:W3:Y:S04]  /*10d0*/  LDS R5, [UR4] ;  /* 0x00000004ff057984 */ /* 0x002ee80008000800 */
[----:B---3--:R-:W-:Y:S01]  /*10e0*/  REDG.E.ADD.STRONG.GPU desc[UR6][R2.64], R5 ;  /* 0x000000050200798e */ /* 0x008fe2000c12e106 */
[----:B------:R-:W-:Y:S05]  /*10f0*/  EXIT ;  /* 0x000000000000794d */ /* 0x000fea0003800000 */
.L_x_14:
[----:B------:R-:W-:-:S00]  /*1100*/  BRA `(.L_x_14) ;  /* 0xfffffffc00fc7947 */ /* 0x000fc0000383ffff */
[----:B------:R-:W-:-:S00]  /*1110*/  NOP ;  /* 0x0000000000007918 */ /* 0x000fc00000000000 */
        /* <DEDUP_REMOVED lines=14> */
.L_x_15:


//--------------------- .nv.shared._Z18count_equal_kernelPKiPiii --------------------------
	.section	.nv.shared._Z18count_equal_kernelPKiPiii,"aw",@nobits
	.sectionflags	@""
	.align	16
	.zero		1024


//--------------------- .nv.shared.reserved.0     --------------------------
	.section	.nv.shared.reserved.0,"aw",@nobits
	.weak		__nv_reservedSMEM_offset_0_alias
	.size		__nv_reservedSMEM_offset_0_alias, 0, 64
	.other		__nv_reservedSMEM_offset_0_alias,@"STO_CUDA_RESERVED_SHARED STV_DEFAULT"
__nv_reservedSMEM_offset_0_alias:
	.zero		0
	.zero		64


//--------------------- .nv.constant0._Z18count_equal_kernelPKiPiii --------------------------
	.section	.nv.constant0._Z18count_equal_kernelPKiPiii,"a",@progbits
	.sectionflags	@""
	.align	4
.nv.constant0._Z18count_equal_kernelPKiPiii:
	.zero		920


//--------------------- SYMBOLS --------------------------

	.type		.nv.reservedSmem.offset0,@object
	.size		.nv.reservedSmem.offset0,0x4
	.type		.nv.reservedSmem.cap,@object
	.size		.nv.reservedSmem.cap,0x4
